//
// Generated by NVIDIA NVVM Compiler
//
// Compiler Build ID: CL-36424714
// Cuda compilation tools, release 13.0, V13.0.88
// Based on NVVM 20.0.0
//

.version 9.0
.target sm_100
.address_size 64

	// .globl	_ZN3cub18CUB_300001_SM_10006detail11EmptyKernelIvEEvv
.global .align 1 .b8 _ZN34_INTERNAL_2071e216_4_k_cu_0678c2c54cuda3std3__45__cpo5beginE[1];
.global .align 1 .b8 _ZN34_INTERNAL_2071e216_4_k_cu_0678c2c54cuda3std3__45__cpo3endE[1];
.global .align 1 .b8 _ZN34_INTERNAL_2071e216_4_k_cu_0678c2c54cuda3std3__45__cpo6cbeginE[1];
.global .align 1 .b8 _ZN34_INTERNAL_2071e216_4_k_cu_0678c2c54cuda3std3__45__cpo4cendE[1];
.global .align 1 .b8 _ZN34_INTERNAL_2071e216_4_k_cu_0678c2c54cuda3std3__45__cpo6rbeginE[1];
.global .align 1 .b8 _ZN34_INTERNAL_2071e216_4_k_cu_0678c2c54cuda3std3__45__cpo4rendE[1];
.global .align 1 .b8 _ZN34_INTERNAL_2071e216_4_k_cu_0678c2c54cuda3std3__45__cpo7crbeginE[1];
.global .align 1 .b8 _ZN34_INTERNAL_2071e216_4_k_cu_0678c2c54cuda3std3__45__cpo5crendE[1];
.global .align 1 .b8 _ZN34_INTERNAL_2071e216_4_k_cu_0678c2c54cuda3std3__436_GLOBAL__N__2071e216_4_k_cu_0678c2c56ignoreE[1];
.global .align 1 .b8 _ZN34_INTERNAL_2071e216_4_k_cu_0678c2c54cuda3std3__419piecewise_constructE[1];
.global .align 1 .b8 _ZN34_INTERNAL_2071e216_4_k_cu_0678c2c54cuda3std3__48in_placeE[1];
.global .align 1 .b8 _ZN34_INTERNAL_2071e216_4_k_cu_0678c2c54cuda3std3__420unreachable_sentinelE[1];
.global .align 1 .b8 _ZN34_INTERNAL_2071e216_4_k_cu_0678c2c54cuda3std3__47nulloptE[1];
.global .align 1 .b8 _ZN34_INTERNAL_2071e216_4_k_cu_0678c2c54cuda3std3__48unexpectE[1];
.global .align 1 .b8 _ZN34_INTERNAL_2071e216_4_k_cu_0678c2c54cuda3std6ranges3__45__cpo4swapE[1];
.global .align 1 .b8 _ZN34_INTERNAL_2071e216_4_k_cu_0678c2c54cuda3std6ranges3__45__cpo9iter_moveE[1];
.global .align 1 .b8 _ZN34_INTERNAL_2071e216_4_k_cu_0678c2c54cuda3std6ranges3__45__cpo5beginE[1];
.global .align 1 .b8 _ZN34_INTERNAL_2071e216_4_k_cu_0678c2c54cuda3std6ranges3__45__cpo3endE[1];
.global .align 1 .b8 _ZN34_INTERNAL_2071e216_4_k_cu_0678c2c54cuda3std6ranges3__45__cpo6cbeginE[1];
.global .align 1 .b8 _ZN34_INTERNAL_2071e216_4_k_cu_0678c2c54cuda3std6ranges3__45__cpo4cendE[1];
.global .align 1 .b8 _ZN34_INTERNAL_2071e216_4_k_cu_0678c2c54cuda3std6ranges3__45__cpo7advanceE[1];
.global .align 1 .b8 _ZN34_INTERNAL_2071e216_4_k_cu_0678c2c54cuda3std6ranges3__45__cpo9iter_swapE[1];
.global .align 1 .b8 _ZN34_INTERNAL_2071e216_4_k_cu_0678c2c54cuda3std6ranges3__45__cpo4nextE[1];
.global .align 1 .b8 _ZN34_INTERNAL_2071e216_4_k_cu_0678c2c54cuda3std6ranges3__45__cpo4prevE[1];
.global .align 1 .b8 _ZN34_INTERNAL_2071e216_4_k_cu_0678c2c54cuda3std6ranges3__45__cpo4dataE[1];
.global .align 1 .b8 _ZN34_INTERNAL_2071e216_4_k_cu_0678c2c54cuda3std6ranges3__45__cpo5cdataE[1];
.global .align 1 .b8 _ZN34_INTERNAL_2071e216_4_k_cu_0678c2c54cuda3std6ranges3__45__cpo4sizeE[1];
.global .align 1 .b8 _ZN34_INTERNAL_2071e216_4_k_cu_0678c2c54cuda3std6ranges3__45__cpo5ssizeE[1];
.global .align 1 .b8 _ZN34_INTERNAL_2071e216_4_k_cu_0678c2c54cuda3std6ranges3__45__cpo8distanceE[1];
.global .align 1 .b8 _ZN34_INTERNAL_2071e216_4_k_cu_0678c2c56thrust24THRUST_300001_SM_1000_NS8cuda_cub3parE[1];
.global .align 1 .b8 _ZN34_INTERNAL_2071e216_4_k_cu_0678c2c56thrust24THRUST_300001_SM_1000_NS8cuda_cub10par_nosyncE[1];
.global .align 1 .b8 _ZN34_INTERNAL_2071e216_4_k_cu_0678c2c56thrust24THRUST_300001_SM_1000_NS6system6detail10sequential3seqE[1];
.global .align 1 .b8 _ZN34_INTERNAL_2071e216_4_k_cu_0678c2c56thrust24THRUST_300001_SM_1000_NS12placeholders2_1E[1];
.global .align 1 .b8 _ZN34_INTERNAL_2071e216_4_k_cu_0678c2c56thrust24THRUST_300001_SM_1000_NS12placeholders2_2E[1];
.global .align 1 .b8 _ZN34_INTERNAL_2071e216_4_k_cu_0678c2c56thrust24THRUST_300001_SM_1000_NS12placeholders2_3E[1];
.global .align 1 .b8 _ZN34_INTERNAL_2071e216_4_k_cu_0678c2c56thrust24THRUST_300001_SM_1000_NS12placeholders2_4E[1];
.global .align 1 .b8 _ZN34_INTERNAL_2071e216_4_k_cu_0678c2c56thrust24THRUST_300001_SM_1000_NS12placeholders2_5E[1];
.global .align 1 .b8 _ZN34_INTERNAL_2071e216_4_k_cu_0678c2c56thrust24THRUST_300001_SM_1000_NS12placeholders2_6E[1];
.global .align 1 .b8 _ZN34_INTERNAL_2071e216_4_k_cu_0678c2c56thrust24THRUST_300001_SM_1000_NS12placeholders2_7E[1];
.global .align 1 .b8 _ZN34_INTERNAL_2071e216_4_k_cu_0678c2c56thrust24THRUST_300001_SM_1000_NS12placeholders2_8E[1];
.global .align 1 .b8 _ZN34_INTERNAL_2071e216_4_k_cu_0678c2c56thrust24THRUST_300001_SM_1000_NS12placeholders2_9E[1];
.global .align 1 .b8 _ZN34_INTERNAL_2071e216_4_k_cu_0678c2c56thrust24THRUST_300001_SM_1000_NS12placeholders3_10E[1];
.global .align 1 .b8 _ZN34_INTERNAL_2071e216_4_k_cu_0678c2c56thrust24THRUST_300001_SM_1000_NS3seqE[1];

.visible .entry _ZN3cub18CUB_300001_SM_10006detail11EmptyKernelIvEEvv()
{


	ret;

}


// ===== COMPILED SASS (sm_100) =====

	.target	sm_100

	.elftype	@"ET_EXEC"


//--------------------- .note.nv.tkinfo           --------------------------
	.section	.note.nv.tkinfo,"",@"SHT_NOTE"
	.sectionflags	@"SHF_NOTE_NV_TKINFO"
	.tkinfo
        /*0018*/ 	.word	0x00000002
        /*0030*/ 	.string	""
        /*0030*/ 	.string	"ptxas"
        /*0030*/ 	.string	"Cuda compilation tools, release 13.0, V13.0.88"
        /*0030*/ 	.string	"Build cuda_13.0.r13.0/compiler.36424714_0"
        /*0030*/ 	.string	"-arch sm_100 -m 64 "



//--------------------- .note.nv.cuinfo           --------------------------
	.section	.note.nv.cuinfo,"",@"SHT_NOTE"
	.sectionflags	@"SHF_NOTE_NV_CUINFO"
        /*0018*/ 	.short	0x0002
        /*001a*/ 	.short	0x0064
        /*001c*/ 	.short	0x0082
	.zero		2


//--------------------- .nv.info                  --------------------------
	.section	.nv.info,"",@"SHT_CUDA_INFO"
	.align	4


	//----- nvinfo : EIATTR_REGCOUNT
	.align		4
        /*0000*/ 	.byte	0x04, 0x2f
        /*0002*/ 	.short	(.L_44 - .L_43)
	.align		4
.L_43:
        /*0004*/ 	.word	index@(_ZN3cub18CUB_300001_SM_10006detail11EmptyKernelIvEEvv)
        /*0008*/ 	.word	0x00000004


	//----- nvinfo : EIATTR_FRAME_SIZE
	.align		4
.L_44:
        /*000c*/ 	.byte	0x04, 0x11
        /*000e*/ 	.short	(.L_46 - .L_45)
	.align		4
.L_45:
        /*0010*/ 	.word	index@(_ZN3cub18CUB_300001_SM_10006detail11EmptyKernelIvEEvv)
        /*0014*/ 	.word	0x00000000


	//----- nvinfo : EIATTR_MIN_STACK_SIZE
	.align		4
.L_46:
        /*0018*/ 	.byte	0x04, 0x12
        /*001a*/ 	.short	(.L_48 - .L_47)
	.align		4
.L_47:
        /*001c*/ 	.word	index@(_ZN3cub18CUB_300001_SM_10006detail11EmptyKernelIvEEvv)
        /*0020*/ 	.word	0x00000000
.L_48:


//--------------------- .nv.compat                --------------------------
	.section	.nv.compat,"",@"SHT_CUDA_COMPAT_INFO"
	.align	4
        /*0000*/ 	.byte	0x02, 0x09, 0x00, 0x00, 0x02, 0x02, 0x01, 0x00, 0x02, 0x05, 0x05, 0x00, 0x03, 0x07, 0x01, 0x01
        /*0010*/ 	.byte	0x02, 0x03, 0x00, 0x00, 0x02, 0x06, 0x01, 0x00, 0x04, 0x0b, 0x08, 0x00, 0x09, 0x00, 0x00, 0x00
        /*0020*/ 	.byte	0x00, 0x00, 0x00, 0x00


//--------------------- .nv.info._ZN3cub18CUB_300001_SM_10006detail11EmptyKernelIvEEvv --------------------------
	.section	.nv.info._ZN3cub18CUB_300001_SM_10006detail11EmptyKernelIvEEvv,"",@"SHT_CUDA_INFO"
	.sectionflags	@""
	.align	4


	//----- nvinfo : EIATTR_CUDA_API_VERSION
	.align		4
        /*0000*/ 	.byte	0x04, 0x37
        /*0002*/ 	.short	(.L_50 - .L_49)
.L_49:
        /*0004*/ 	.word	0x00000082


	//----- nvinfo : EIATTR_SPARSE_MMA_MASK
	.align		4
.L_50:
        /*0008*/ 	.byte	0x03, 0x50
        /*000a*/ 	.short	0x0000


	//----- nvinfo : EIATTR_MAXREG_COUNT
	.align		4
        /*000c*/ 	.byte	0x03, 0x1b
        /*000e*/ 	.short	0x00ff


	//----- nvinfo : EIATTR_MERCURY_ISA_VERSION
	.align		4
        /*0010*/ 	.byte	0x03, 0x5f
        /*0012*/ 	.short	0x0101


	//----- nvinfo : EIATTR_VRC_CTA_INIT_COUNT
	.align		4
        /*0014*/ 	.byte	0x02, 0x4a
	.zero		1
	.zero		1


	//----- nvinfo : EIATTR_EXIT_INSTR_OFFSETS
	.align		4
        /*0018*/ 	.byte	0x04, 0x1c
        /*001a*/ 	.short	(.L_52 - .L_51)


	//   ....[0]....
.L_51:
        /*001c*/ 	.word	0x00000010


	//----- nvinfo : EIATTR_SW_WAR
	.align		4
.L_52:
        /*0020*/ 	.byte	0x04, 0x36
        /*0022*/ 	.short	(.L_54 - .L_53)
.L_53:
        /*0024*/ 	.word	0x00000008
.L_54:


//--------------------- .nv.callgraph             --------------------------
	.section	.nv.callgraph,"",@"SHT_CUDA_CALLGRAPH"
	.align	4
	.sectionentsize	8
	.align		4
        /*0000*/ 	.word	0x00000000
	.align		4
        /*0004*/ 	.word	0xffffffff
	.align		4
        /*0008*/ 	.word	0x00000000
	.align		4
        /*000c*/ 	.word	0xfffffffe
	.align		4
        /*0010*/ 	.word	0x00000000
	.align		4
        /*0014*/ 	.word	0xfffffffd
	.align		4
        /*0018*/ 	.word	0x00000000
	.align		4
        /*001c*/ 	.word	0xfffffffc


//--------------------- .nv.constant4             --------------------------
	.section	.nv.constant4,"a",@progbits
	.align	8
	.align		8
.nv.constant4:
        /*0000*/ 	.dword	_ZN34_INTERNAL_2071e216_4_k_cu_0678c2c54cuda3std3__45__cpo5beginE
	.align		8
        /*0008*/ 	.dword	_ZN34_INTERNAL_2071e216_4_k_cu_0678c2c54cuda3std3__45__cpo3endE
	.align		8
        /*0010*/ 	.dword	_ZN34_INTERNAL_2071e216_4_k_cu_0678c2c54cuda3std3__45__cpo6cbeginE
	.align		8
        /*0018*/ 	.dword	_ZN34_INTERNAL_2071e216_4_k_cu_0678c2c54cuda3std3__45__cpo4cendE
	.align		8
        /*0020*/ 	.dword	_ZN34_INTERNAL_2071e216_4_k_cu_0678c2c54cuda3std3__45__cpo6rbeginE
	.align		8
        /*0028*/ 	.dword	_ZN34_INTERNAL_2071e216_4_k_cu_0678c2c54cuda3std3__45__cpo4rendE
	.align		8
        /*0030*/ 	.dword	_ZN34_INTERNAL_2071e216_4_k_cu_0678c2c54cuda3std3__45__cpo7crbeginE
	.align		8
        /*0038*/ 	.dword	_ZN34_INTERNAL_2071e216_4_k_cu_0678c2c54cuda3std3__45__cpo5crendE
	.align		8
        /*0040*/ 	.dword	_ZN34_INTERNAL_2071e216_4_k_cu_0678c2c54cuda3std3__436_GLOBAL__N__2071e216_4_k_cu_0678c2c56ignoreE
	.align		8
        /*0048*/ 	.dword	_ZN34_INTERNAL_2071e216_4_k_cu_0678c2c54cuda3std3__419piecewise_constructE
	.align		8
        /*0050*/ 	.dword	_ZN34_INTERNAL_2071e216_4_k_cu_0678c2c54cuda3std3__48in_placeE
	.align		8
        /*0058*/ 	.dword	_ZN34_INTERNAL_2071e216_4_k_cu_0678c2c54cuda3std3__420unreachable_sentinelE
	.align		8
        /*0060*/ 	.dword	_ZN34_INTERNAL_2071e216_4_k_cu_0678c2c54cuda3std3__47nulloptE
	.align		8
        /*0068*/ 	.dword	_ZN34_INTERNAL_2071e216_4_k_cu_0678c2c54cuda3std3__48unexpectE
	.align		8
        /*0070*/ 	.dword	_ZN34_INTERNAL_2071e216_4_k_cu_0678c2c54cuda3std6ranges3__45__cpo4swapE
	.align		8
        /*0078*/ 	.dword	_ZN34_INTERNAL_2071e216_4_k_cu_0678c2c54cuda3std6ranges3__45__cpo9iter_moveE
	.align		8
        /*0080*/ 	.dword	_ZN34_INTERNAL_2071e216_4_k_cu_0678c2c54cuda3std6ranges3__45__cpo5beginE
	.align		8
        /*0088*/ 	.dword	_ZN34_INTERNAL_2071e216_4_k_cu_0678c2c54cuda3std6ranges3__45__cpo3endE
	.align		8
        /*0090*/ 	.dword	_ZN34_INTERNAL_2071e216_4_k_cu_0678c2c54cuda3std6ranges3__45__cpo6cbeginE
	.align		8
        /*0098*/ 	.dword	_ZN34_INTERNAL_2071e216_4_k_cu_0678c2c54cuda3std6ranges3__45__cpo4cendE
	.align		8
        /*00a0*/ 	.dword	_ZN34_INTERNAL_2071e216_4_k_cu_0678c2c54cuda3std6ranges3__45__cpo7advanceE
	.align		8
        /*00a8*/ 	.dword	_ZN34_INTERNAL_2071e216_4_k_cu_0678c2c54cuda3std6ranges3__45__cpo9iter_swapE
	.align		8
        /*00b0*/ 	.dword	_ZN34_INTERNAL_2071e216_4_k_cu_0678c2c54cuda3std6ranges3__45__cpo4nextE
	.align		8
        /*00b8*/ 	.dword	_ZN34_INTERNAL_2071e216_4_k_cu_0678c2c54cuda3std6ranges3__45__cpo4prevE
	.align		8
        /*00c0*/ 	.dword	_ZN34_INTERNAL_2071e216_4_k_cu_0678c2c54cuda3std6ranges3__45__cpo4dataE
	.align		8
        /*00c8*/ 	.dword	_ZN34_INTERNAL_2071e216_4_k_cu_0678c2c54cuda3std6ranges3__45__cpo5cdataE
	.align		8
        /*00d0*/ 	.dword	_ZN34_INTERNAL_2071e216_4_k_cu_0678c2c54cuda3std6ranges3__45__cpo4sizeE
	.align		8
        /*00d8*/ 	.dword	_ZN34_INTERNAL_2071e216_4_k_cu_0678c2c54cuda3std6ranges3__45__cpo5ssizeE
	.align		8
        /*00e0*/ 	.dword	_ZN34_INTERNAL_2071e216_4_k_cu_0678c2c54cuda3std6ranges3__45__cpo8distanceE
	.align		8
        /*00e8*/ 	.dword	_ZN34_INTERNAL_2071e216_4_k_cu_0678c2c56thrust24THRUST_300001_SM_1000_NS8cuda_cub3parE
	.align		8
        /*00f0*/ 	.dword	_ZN34_INTERNAL_2071e216_4_k_cu_0678c2c56thrust24THRUST_300001_SM_1000_NS8cuda_cub10par_nosyncE
	.align		8
        /*00f8*/ 	.dword	_ZN34_INTERNAL_2071e216_4_k_cu_0678c2c56thrust24THRUST_300001_SM_1000_NS6system6detail10sequential3seqE
	.align		8
        /*0100*/ 	.dword	_ZN34_INTERNAL_2071e216_4_k_cu_0678c2c56thrust24THRUST_300001_SM_1000_NS12placeholders2_1E
	.align		8
        /*0108*/ 	.dword	_ZN34_INTERNAL_2071e216_4_k_cu_0678c2c56thrust24THRUST_300001_SM_1000_NS12placeholders2_2E
	.align		8
        /*0110*/ 	.dword	_ZN34_INTERNAL_2071e216_4_k_cu_0678c2c56thrust24THRUST_300001_SM_1000_NS12placeholders2_3E
	.align		8
        /*0118*/ 	.dword	_ZN34_INTERNAL_2071e216_4_k_cu_0678c2c56thrust24THRUST_300001_SM_1000_NS12placeholders2_4E
	.align		8
        /*0120*/ 	.dword	_ZN34_INTERNAL_2071e216_4_k_cu_0678c2c56thrust24THRUST_300001_SM_1000_NS12placeholders2_5E
	.align		8
        /*0128*/ 	.dword	_ZN34_INTERNAL_2071e216_4_k_cu_0678c2c56thrust24THRUST_300001_SM_1000_NS12placeholders2_6E
	.align		8
        /*0130*/ 	.dword	_ZN34_INTERNAL_2071e216_4_k_cu_0678c2c56thrust24THRUST_300001_SM_1000_NS12placeholders2_7E
	.align		8
        /*0138*/ 	.dword	_ZN34_INTERNAL_2071e216_4_k_cu_0678c2c56thrust24THRUST_300001_SM_1000_NS12placeholders2_8E
	.align		8
        /*0140*/ 	.dword	_ZN34_INTERNAL_2071e216_4_k_cu_0678c2c56thrust24THRUST_300001_SM_1000_NS12placeholders2_9E
	.align		8
        /*0148*/ 	.dword	_ZN34_INTERNAL_2071e216_4_k_cu_0678c2c56thrust24THRUST_300001_SM_1000_NS12placeholders3_10E
	.align		8
        /*0150*/ 	.dword	_ZN34_INTERNAL_2071e216_4_k_cu_0678c2c56thrust24THRUST_300001_SM_1000_NS3seqE


//--------------------- .text._ZN3cub18CUB_300001_SM_10006detail11EmptyKernelIvEEvv --------------------------
	.section	.text._ZN3cub18CUB_300001_SM_10006detail11EmptyKernelIvEEvv,"ax",@progbits
	.align	128
        .global         _ZN3cub18CUB_300001_SM_10006detail11EmptyKernelIvEEvv
        .type           _ZN3cub18CUB_300001_SM_10006detail11EmptyKernelIvEEvv,@function
        .size           _ZN3cub18CUB_300001_SM_10006detail11EmptyKernelIvEEvv,(.L_x_1 - _ZN3cub18CUB_300001_SM_10006detail11EmptyKernelIvEEvv)
        .other          _ZN3cub18CUB_300001_SM_10006detail11EmptyKernelIvEEvv,@"STO_CUDA_ENTRY STV_DEFAULT"
_ZN3cub18CUB_300001_SM_10006detail11EmptyKernelIvEEvv:
.text._ZN3cub18CUB_300001_SM_10006detail11EmptyKernelIvEEvv:
[----:B------:R-:W-:Y:S01]  /*0000*/  LDC R1, c[0x0][0x37c] ;  /* 0x0000df00ff017b82 */ /* 0x000fe20000000800 */
[----:B------:R-:W-:Y:S05]  /*0010*/  EXIT ;  /* 0x000000000000794d */ /* 0x000fea0003800000 */
.L_x_0:
[----:B------:R-:W-:-:S00]  /*0020*/  BRA `(.L_x_0) ;  /* 0xfffffffc00fc7947 */ /* 0x000fc0000383ffff */
[----:B------:R-:W-:-:S00]  /*0030*/  NOP ;  /* 0x0000000000007918 */ /* 0x000fc00000000000 */
        /* <DEDUP_REMOVED lines=12> */
.L_x_1:


//--------------------- .nv.shared.reserved.0     --------------------------
	.section	.nv.shared.reserved.0,"aw",@nobits
	.weak		__nv_reservedSMEM_offset_0_alias
	.size		__nv_reservedSMEM_offset_0_alias, 0, 64
	.other		__nv_reservedSMEM_offset_0_alias,@"STO_CUDA_RESERVED_SHARED STV_DEFAULT"
__nv_reservedSMEM_offset_0_alias:
	.zero		0
	.zero		64


//--------------------- .nv.global                --------------------------
	.section	.nv.global,"aw",@nobits
.nv.global:
	.type		_ZN34_INTERNAL_2071e216_4_k_cu_0678c2c56thrust24THRUST_300001_SM_1000_NS3seqE,@object
	.size		_ZN34_INTERNAL_2071e216_4_k_cu_0678c2c56thrust24THRUST_300001_SM_1000_NS3seqE,(_ZN34_INTERNAL_2071e216_4_k_cu_0678c2c54cuda3std3__48in_placeE - _ZN34_INTERNAL_2071e216_4_k_cu_0678c2c56thrust24THRUST_300001_SM_1000_NS3seqE)
_ZN34_INTERNAL_2071e216_4_k_cu_0678c2c56thrust24THRUST_300001_SM_1000_NS3seqE:
	.zero		1
	.type		_ZN34_INTERNAL_2071e216_4_k_cu_0678c2c54cuda3std3__48in_placeE,@object
	.size		_ZN34_INTERNAL_2071e216_4_k_cu_0678c2c54cuda3std3__48in_placeE,(_ZN34_INTERNAL_2071e216_4_k_cu_0678c2c54cuda3std6ranges3__45__cpo4sizeE - _ZN34_INTERNAL_2071e216_4_k_cu_0678c2c54cuda3std3__48in_placeE)
_ZN34_INTERNAL_2071e216_4_k_cu_0678c2c54cuda3std3__48in_placeE:
	.zero		1
	.type		_ZN34_INTERNAL_2071e216_4_k_cu_0678c2c54cuda3std6ranges3__45__cpo4sizeE,@object
	.size		_ZN34_INTERNAL_2071e216_4_k_cu_0678c2c54cuda3std6ranges3__45__cpo4sizeE,(_ZN34_INTERNAL_2071e216_4_k_cu_0678c2c56thrust24THRUST_300001_SM_1000_NS12placeholders2_3E - _ZN34_INTERNAL_2071e216_4_k_cu_0678c2c54cuda3std6ranges3__45__cpo4sizeE)
_ZN34_INTERNAL_2071e216_4_k_cu_0678c2c54cuda3std6ranges3__45__cpo4sizeE:
	.zero		1
	.type		_ZN34_INTERNAL_2071e216_4_k_cu_0678c2c56thrust24THRUST_300001_SM_1000_NS12placeholders2_3E,@object
	.size		_ZN34_INTERNAL_2071e216_4_k_cu_0678c2c56thrust24THRUST_300001_SM_1000_NS12placeholders2_3E,(_ZN34_INTERNAL_2071e216_4_k_cu_0678c2c54cuda3std3__45__cpo6cbeginE - _ZN34_INTERNAL_2071e216_4_k_cu_0678c2c56thrust24THRUST_300001_SM_1000_NS12placeholders2_3E)
_ZN34_INTERNAL_2071e216_4_k_cu_0678c2c56thrust24THRUST_300001_SM_1000_NS12placeholders2_3E:
	.zero		1
	.type		_ZN34_INTERNAL_2071e216_4_k_cu_0678c2c54cuda3std3__45__cpo6cbeginE,@object
	.size		_ZN34_INTERNAL_2071e216_4_k_cu_0678c2c54cuda3std3__45__cpo6cbeginE,(_ZN34_INTERNAL_2071e216_4_k_cu_0678c2c54cuda3std6ranges3__45__cpo6cbeginE - _ZN34_INTERNAL_2071e216_4_k_cu_0678c2c54cuda3std3__45__cpo6cbeginE)
_ZN34_INTERNAL_2071e216_4_k_cu_0678c2c54cuda3std3__45__cpo6cbeginE:
	.zero		1
	.type		_ZN34_INTERNAL_2071e216_4_k_cu_0678c2c54cuda3std6ranges3__45__cpo6cbeginE,@object
	.size		_ZN34_INTERNAL_2071e216_4_k_cu_0678c2c54cuda3std6ranges3__45__cpo6cbeginE,(_ZN34_INTERNAL_2071e216_4_k_cu_0678c2c56thrust24THRUST_300001_SM_1000_NS12placeholders2_7E - _ZN34_INTERNAL_2071e216_4_k_cu_0678c2c54cuda3std6ranges3__45__cpo6cbeginE)
_ZN34_INTERNAL_2071e216_4_k_cu_0678c2c54cuda3std6ranges3__45__cpo6cbeginE:
	.zero		1
	.type		_ZN34_INTERNAL_2071e216_4_k_cu_0678c2c56thrust24THRUST_300001_SM_1000_NS12placeholders2_7E,@object
	.size		_ZN34_INTERNAL_2071e216_4_k_cu_0678c2c56thrust24THRUST_300001_SM_1000_NS12placeholders2_7E,(_ZN34_INTERNAL_2071e216_4_k_cu_0678c2c54cuda3std3__45__cpo7crbeginE - _ZN34_INTERNAL_2071e216_4_k_cu_0678c2c56thrust24THRUST_300001_SM_1000_NS12placeholders2_7E)
_ZN34_INTERNAL_2071e216_4_k_cu_0678c2c56thrust24THRUST_300001_SM_1000_NS12placeholders2_7E:
	.zero		1
	.type		_ZN34_INTERNAL_2071e216_4_k_cu_0678c2c54cuda3std3__45__cpo7crbeginE,@object
	.size		_ZN34_INTERNAL_2071e216_4_k_cu_0678c2c54cuda3std3__45__cpo7crbeginE,(_ZN34_INTERNAL_2071e216_4_k_cu_0678c2c54cuda3std6ranges3__45__cpo4nextE - _ZN34_INTERNAL_2071e216_4_k_cu_0678c2c54cuda3std3__45__cpo7crbeginE)
_ZN34_INTERNAL_2071e216_4_k_cu_0678c2c54cuda3std3__45__cpo7crbeginE:
	.zero		1
	.type		_ZN34_INTERNAL_2071e216_4_k_cu_0678c2c54cuda3std6ranges3__45__cpo4nextE,@object
	.size		_ZN34_INTERNAL_2071e216_4_k_cu_0678c2c54cuda3std6ranges3__45__cpo4nextE,(_ZN34_INTERNAL_2071e216_4_k_cu_0678c2c54cuda3std6ranges3__45__cpo4swapE - _ZN34_INTERNAL_2071e216_4_k_cu_0678c2c54cuda3std6ranges3__45__cpo4nextE)
_ZN34_INTERNAL_2071e216_4_k_cu_0678c2c54cuda3std6ranges3__45__cpo4nextE:
	.zero		1
	.type		_ZN34_INTERNAL_2071e216_4_k_cu_0678c2c54cuda3std6ranges3__45__cpo4swapE,@object
	.size		_ZN34_INTERNAL_2071e216_4_k_cu_0678c2c54cuda3std6ranges3__45__cpo4swapE,(_ZN34_INTERNAL_2071e216_4_k_cu_0678c2c56thrust24THRUST_300001_SM_1000_NS8cuda_cub10par_nosyncE - _ZN34_INTERNAL_2071e216_4_k_cu_0678c2c54cuda3std6ranges3__45__cpo4swapE)
_ZN34_INTERNAL_2071e216_4_k_cu_0678c2c54cuda3std6ranges3__45__cpo4swapE:
	.zero		1
	.type		_ZN34_INTERNAL_2071e216_4_k_cu_0678c2c56thrust24THRUST_300001_SM_1000_NS8cuda_cub10par_nosyncE,@object
	.size		_ZN34_INTERNAL_2071e216_4_k_cu_0678c2c56thrust24THRUST_300001_SM_1000_NS8cuda_cub10par_nosyncE,(_ZN34_INTERNAL_2071e216_4_k_cu_0678c2c56thrust24THRUST_300001_SM_1000_NS12placeholders2_9E - _ZN34_INTERNAL_2071e216_4_k_cu_0678c2c56thrust24THRUST_300001_SM_1000_NS8cuda_cub10par_nosyncE)
_ZN34_INTERNAL_2071e216_4_k_cu_0678c2c56thrust24THRUST_300001_SM_1000_NS8cuda_cub10par_nosyncE:
	.zero		1
	.type		_ZN34_INTERNAL_2071e216_4_k_cu_0678c2c56thrust24THRUST_300001_SM_1000_NS12placeholders2_9E,@object
	.size		_ZN34_INTERNAL_2071e216_4_k_cu_0678c2c56thrust24THRUST_300001_SM_1000_NS12placeholders2_9E,(_ZN34_INTERNAL_2071e216_4_k_cu_0678c2c54cuda3std3__436_GLOBAL__N__2071e216_4_k_cu_0678c2c56ignoreE - _ZN34_INTERNAL_2071e216_4_k_cu_0678c2c56thrust24THRUST_300001_SM_1000_NS12placeholders2_9E)
_ZN34_INTERNAL_2071e216_4_k_cu_0678c2c56thrust24THRUST_300001_SM_1000_NS12placeholders2_9E:
	.zero		1
	.type		_ZN34_INTERNAL_2071e216_4_k_cu_0678c2c54cuda3std3__436_GLOBAL__N__2071e216_4_k_cu_0678c2c56ignoreE,@object
	.size		_ZN34_INTERNAL_2071e216_4_k_cu_0678c2c54cuda3std3__436_GLOBAL__N__2071e216_4_k_cu_0678c2c56ignoreE,(_ZN34_INTERNAL_2071e216_4_k_cu_0678c2c54cuda3std6ranges3__45__cpo4dataE - _ZN34_INTERNAL_2071e216_4_k_cu_0678c2c54cuda3std3__436_GLOBAL__N__2071e216_4_k_cu_0678c2c56ignoreE)
_ZN34_INTERNAL_2071e216_4_k_cu_0678c2c54cuda3std3__436_GLOBAL__N__2071e216_4_k_cu_0678c2c56ignoreE:
	.zero		1
	.type		_ZN34_INTERNAL_2071e216_4_k_cu_0678c2c54cuda3std6ranges3__45__cpo4dataE,@object
	.size		_ZN34_INTERNAL_2071e216_4_k_cu_0678c2c54cuda3std6ranges3__45__cpo4dataE,(_ZN34_INTERNAL_2071e216_4_k_cu_0678c2c56thrust24THRUST_300001_SM_1000_NS12placeholders2_1E - _ZN34_INTERNAL_2071e216_4_k_cu_0678c2c54cuda3std6ranges3__45__cpo4dataE)
_ZN34_INTERNAL_2071e216_4_k_cu_0678c2c54cuda3std6ranges3__45__cpo4dataE:
	.zero		1
	.type		_ZN34_INTERNAL_2071e216_4_k_cu_0678c2c56thrust24THRUST_300001_SM_1000_NS12placeholders2_1E,@object
	.size		_ZN34_INTERNAL_2071e216_4_k_cu_0678c2c56thrust24THRUST_300001_SM_1000_NS12placeholders2_1E,(_ZN34_INTERNAL_2071e216_4_k_cu_0678c2c54cuda3std3__45__cpo5beginE - _ZN34_INTERNAL_2071e216_4_k_cu_0678c2c56thrust24THRUST_300001_SM_1000_NS12placeholders2_1E)
_ZN34_INTERNAL_2071e216_4_k_cu_0678c2c56thrust24THRUST_300001_SM_1000_NS12placeholders2_1E:
	.zero		1
	.type		_ZN34_INTERNAL_2071e216_4_k_cu_0678c2c54cuda3std3__45__cpo5beginE,@object
	.size		_ZN34_INTERNAL_2071e216_4_k_cu_0678c2c54cuda3std3__45__cpo5beginE,(_ZN34_INTERNAL_2071e216_4_k_cu_0678c2c54cuda3std6ranges3__45__cpo5beginE - _ZN34_INTERNAL_2071e216_4_k_cu_0678c2c54cuda3std3__45__cpo5beginE)
_ZN34_INTERNAL_2071e216_4_k_cu_0678c2c54cuda3std3__45__cpo5beginE:
	.zero		1
	.type		_ZN34_INTERNAL_2071e216_4_k_cu_0678c2c54cuda3std6ranges3__45__cpo5beginE,@object
	.size		_ZN34_INTERNAL_2071e216_4_k_cu_0678c2c54cuda3std6ranges3__45__cpo5beginE,(_ZN34_INTERNAL_2071e216_4_k_cu_0678c2c56thrust24THRUST_300001_SM_1000_NS12placeholders2_5E - _ZN34_INTERNAL_2071e216_4_k_cu_0678c2c54cuda3std6ranges3__45__cpo5beginE)
_ZN34_INTERNAL_2071e216_4_k_cu_0678c2c54cuda3std6ranges3__45__cpo5beginE:
	.zero		1
	.type		_ZN34_INTERNAL_2071e216_4_k_cu_0678c2c56thrust24THRUST_300001_SM_1000_NS12placeholders2_5E,@object
	.size		_ZN34_INTERNAL_2071e216_4_k_cu_0678c2c56thrust24THRUST_300001_SM_1000_NS12placeholders2_5E,(_ZN34_INTERNAL_2071e216_4_k_cu_0678c2c54cuda3std3__45__cpo6rbeginE - _ZN34_INTERNAL_2071e216_4_k_cu_0678c2c56thrust24THRUST_300001_SM_1000_NS12placeholders2_5E)
_ZN34_INTERNAL_2071e216_4_k_cu_0678c2c56thrust24THRUST_300001_SM_1000_NS12placeholders2_5E:
	.zero		1
	.type		_ZN34_INTERNAL_2071e216_4_k_cu_0678c2c54cuda3std3__45__cpo6rbeginE,@object
	.size		_ZN34_INTERNAL_2071e216_4_k_cu_0678c2c54cuda3std3__45__cpo6rbeginE,(_ZN34_INTERNAL_2071e216_4_k_cu_0678c2c54cuda3std6ranges3__45__cpo7advanceE - _ZN34_INTERNAL_2071e216_4_k_cu_0678c2c54cuda3std3__45__cpo6rbeginE)
_ZN34_INTERNAL_2071e216_4_k_cu_0678c2c54cuda3std3__45__cpo6rbeginE:
	.zero		1
	.type		_ZN34_INTERNAL_2071e216_4_k_cu_0678c2c54cuda3std6ranges3__45__cpo7advanceE,@object
	.size		_ZN34_INTERNAL_2071e216_4_k_cu_0678c2c54cuda3std6ranges3__45__cpo7advanceE,(_ZN34_INTERNAL_2071e216_4_k_cu_0678c2c54cuda3std3__47nulloptE - _ZN34_INTERNAL_2071e216_4_k_cu_0678c2c54cuda3std6ranges3__45__cpo7advanceE)
_ZN34_INTERNAL_2071e216_4_k_cu_0678c2c54cuda3std6ranges3__45__cpo7advanceE:
	.zero		1
	.type		_ZN34_INTERNAL_2071e216_4_k_cu_0678c2c54cuda3std3__47nulloptE,@object
	.size		_ZN34_INTERNAL_2071e216_4_k_cu_0678c2c54cuda3std3__47nulloptE,(_ZN34_INTERNAL_2071e216_4_k_cu_0678c2c54cuda3std6ranges3__45__cpo8distanceE - _ZN34_INTERNAL_2071e216_4_k_cu_0678c2c54cuda3std3__47nulloptE)
_ZN34_INTERNAL_2071e216_4_k_cu_0678c2c54cuda3std3__47nulloptE:
	.zero		1
	.type		_ZN34_INTERNAL_2071e216_4_k_cu_0678c2c54cuda3std6ranges3__45__cpo8distanceE,@object
	.size		_ZN34_INTERNAL_2071e216_4_k_cu_0678c2c54cuda3std6ranges3__45__cpo8distanceE,(_ZN34_INTERNAL_2071e216_4_k_cu_0678c2c56thrust24THRUST_300001_SM_1000_NS12placeholders3_10E - _ZN34_INTERNAL_2071e216_4_k_cu_0678c2c54cuda3std6ranges3__45__cpo8distanceE)
_ZN34_INTERNAL_2071e216_4_k_cu_0678c2c54cuda3std6ranges3__45__cpo8distanceE:
	.zero		1
	.type		_ZN34_INTERNAL_2071e216_4_k_cu_0678c2c56thrust24THRUST_300001_SM_1000_NS12placeholders3_10E,@object
	.size		_ZN34_INTERNAL_2071e216_4_k_cu_0678c2c56thrust24THRUST_300001_SM_1000_NS12placeholders3_10E,(_ZN34_INTERNAL_2071e216_4_k_cu_0678c2c54cuda3std3__419piecewise_constructE - _ZN34_INTERNAL_2071e216_4_k_cu_0678c2c56thrust24THRUST_300001_SM_1000_NS12placeholders3_10E)
_ZN34_INTERNAL_2071e216_4_k_cu_0678c2c56thrust24THRUST_300001_SM_1000_NS12placeholders3_10E:
	.zero		1
	.type		_ZN34_INTERNAL_2071e216_4_k_cu_0678c2c54cuda3std3__419piecewise_constructE,@object
	.size		_ZN34_INTERNAL_2071e216_4_k_cu_0678c2c54cuda3std3__419piecewise_constructE,(_ZN34_INTERNAL_2071e216_4_k_cu_0678c2c54cuda3std6ranges3__45__cpo5cdataE - _ZN34_INTERNAL_2071e216_4_k_cu_0678c2c54cuda3std3__419piecewise_constructE)
_ZN34_INTERNAL_2071e216_4_k_cu_0678c2c54cuda3std3__419piecewise_constructE:
	.zero		1
	.type		_ZN34_INTERNAL_2071e216_4_k_cu_0678c2c54cuda3std6ranges3__45__cpo5cdataE,@object
	.size		_ZN34_INTERNAL_2071e216_4_k_cu_0678c2c54cuda3std6ranges3__45__cpo5cdataE,(_ZN34_INTERNAL_2071e216_4_k_cu_0678c2c56thrust24THRUST_300001_SM_1000_NS12placeholders2_2E - _ZN34_INTERNAL_2071e216_4_k_cu_0678c2c54cuda3std6ranges3__45__cpo5cdataE)
_ZN34_INTERNAL_2071e216_4_k_cu_0678c2c54cuda3std6ranges3__45__cpo5cdataE:
	.zero		1
	.type		_ZN34_INTERNAL_2071e216_4_k_cu_0678c2c56thrust24THRUST_300001_SM_1000_NS12placeholders2_2E,@object
	.size		_ZN34_INTERNAL_2071e216_4_k_cu_0678c2c56thrust24THRUST_300001_SM_1000_NS12placeholders2_2E,(_ZN34_INTERNAL_2071e216_4_k_cu_0678c2c54cuda3std3__45__cpo3endE - _ZN34_INTERNAL_2071e216_4_k_cu_0678c2c56thrust24THRUST_300001_SM_1000_NS12placeholders2_2E)
_ZN34_INTERNAL_2071e216_4_k_cu_0678c2c56thrust24THRUST_300001_SM_1000_NS12placeholders2_2E:
	.zero		1
	.type		_ZN34_INTERNAL_2071e216_4_k_cu_0678c2c54cuda3std3__45__cpo3endE,@object
	.size		_ZN34_INTERNAL_2071e216_4_k_cu_0678c2c54cuda3std3__45__cpo3endE,(_ZN34_INTERNAL_2071e216_4_k_cu_0678c2c54cuda3std6ranges3__45__cpo3endE - _ZN34_INTERNAL_2071e216_4_k_cu_0678c2c54cuda3std3__45__cpo3endE)
_ZN34_INTERNAL_2071e216_4_k_cu_0678c2c54cuda3std3__45__cpo3endE:
	.zero		1
	.type		_ZN34_INTERNAL_2071e216_4_k_cu_0678c2c54cuda3std6ranges3__45__cpo3endE,@object
	.size		_ZN34_INTERNAL_2071e216_4_k_cu_0678c2c54cuda3std6ranges3__45__cpo3endE,(_ZN34_INTERNAL_2071e216_4_k_cu_0678c2c56thrust24THRUST_300001_SM_1000_NS12placeholders2_6E - _ZN34_INTERNAL_2071e216_4_k_cu_0678c2c54cuda3std6ranges3__45__cpo3endE)
_ZN34_INTERNAL_2071e216_4_k_cu_0678c2c54cuda3std6ranges3__45__cpo3endE:
	.zero		1
	.type		_ZN34_INTERNAL_2071e216_4_k_cu_0678c2c56thrust24THRUST_300001_SM_1000_NS12placeholders2_6E,@object
	.size		_ZN34_INTERNAL_2071e216_4_k_cu_0678c2c56thrust24THRUST_300001_SM_1000_NS12placeholders2_6E,(_ZN34_INTERNAL_2071e216_4_k_cu_0678c2c54cuda3std3__45__cpo4rendE - _ZN34_INTERNAL_2071e216_4_k_cu_0678c2c56thrust24THRUST_300001_SM_1000_NS12placeholders2_6E)
_ZN34_INTERNAL_2071e216_4_k_cu_0678c2c56thrust24THRUST_300001_SM_1000_NS12placeholders2_6E:
	.zero		1
	.type		_ZN34_INTERNAL_2071e216_4_k_cu_0678c2c54cuda3std3__45__cpo4rendE,@object
	.size		_ZN34_INTERNAL_2071e216_4_k_cu_0678c2c54cuda3std3__45__cpo4rendE,(_ZN34_INTERNAL_2071e216_4_k_cu_0678c2c54cuda3std6ranges3__45__cpo9iter_swapE - _ZN34_INTERNAL_2071e216_4_k_cu_0678c2c54cuda3std3__45__cpo4rendE)
_ZN34_INTERNAL_2071e216_4_k_cu_0678c2c54cuda3std3__45__cpo4rendE:
	.zero		1
	.type		_ZN34_INTERNAL_2071e216_4_k_cu_0678c2c54cuda3std6ranges3__45__cpo9iter_swapE,@object
	.size		_ZN34_INTERNAL_2071e216_4_k_cu_0678c2c54cuda3std6ranges3__45__cpo9iter_swapE,(_ZN34_INTERNAL_2071e216_4_k_cu_0678c2c54cuda3std3__48unexpectE - _ZN34_INTERNAL_2071e216_4_k_cu_0678c2c54cuda3std6ranges3__45__cpo9iter_swapE)
_ZN34_INTERNAL_2071e216_4_k_cu_0678c2c54cuda3std6ranges3__45__cpo9iter_swapE:
	.zero		1
	.type		_ZN34_INTERNAL_2071e216_4_k_cu_0678c2c54cuda3std3__48unexpectE,@object
	.size		_ZN34_INTERNAL_2071e216_4_k_cu_0678c2c54cuda3std3__48unexpectE,(_ZN34_INTERNAL_2071e216_4_k_cu_0678c2c56thrust24THRUST_300001_SM_1000_NS8cuda_cub3parE - _ZN34_INTERNAL_2071e216_4_k_cu_0678c2c54cuda3std3__48unexpectE)
_ZN34_INTERNAL_2071e216_4_k_cu_0678c2c54cuda3std3__48unexpectE:
	.zero		1
	.type		_ZN34_INTERNAL_2071e216_4_k_cu_0678c2c56thrust24THRUST_300001_SM_1000_NS8cuda_cub3parE,@object
	.size		_ZN34_INTERNAL_2071e216_4_k_cu_0678c2c56thrust24THRUST_300001_SM_1000_NS8cuda_cub3parE,(_ZN34_INTERNAL_2071e216_4_k_cu_0678c2c56thrust24THRUST_300001_SM_1000_NS12placeholders2_4E - _ZN34_INTERNAL_2071e216_4_k_cu_0678c2c56thrust24THRUST_300001_SM_1000_NS8cuda_cub3parE)
_ZN34_INTERNAL_2071e216_4_k_cu_0678c2c56thrust24THRUST_300001_SM_1000_NS8cuda_cub3parE:
	.zero		1
	.type		_ZN34_INTERNAL_2071e216_4_k_cu_0678c2c56thrust24THRUST_300001_SM_1000_NS12placeholders2_4E,@object
	.size		_ZN34_INTERNAL_2071e216_4_k_cu_0678c2c56thrust24THRUST_300001_SM_1000_NS12placeholders2_4E,(_ZN34_INTERNAL_2071e216_4_k_cu_0678c2c54cuda3std3__45__cpo4cendE - _ZN34_INTERNAL_2071e216_4_k_cu_0678c2c56thrust24THRUST_300001_SM_1000_NS12placeholders2_4E)
_ZN34_INTERNAL_2071e216_4_k_cu_0678c2c56thrust24THRUST_300001_SM_1000_NS12placeholders2_4E:
	.zero		1
	.type		_ZN34_INTERNAL_2071e216_4_k_cu_0678c2c54cuda3std3__45__cpo4cendE,@object
	.size		_ZN34_INTERNAL_2071e216_4_k_cu_0678c2c54cuda3std3__45__cpo4cendE,(_ZN34_INTERNAL_2071e216_4_k_cu_0678c2c54cuda3std6ranges3__45__cpo4cendE - _ZN34_INTERNAL_2071e216_4_k_cu_0678c2c54cuda3std3__45__cpo4cendE)
_ZN34_INTERNAL_2071e216_4_k_cu_0678c2c54cuda3std3__45__cpo4cendE:
	.zero		1
	.type		_ZN34_INTERNAL_2071e216_4_k_cu_0678c2c54cuda3std6ranges3__45__cpo4cendE,@object
	.size		_ZN34_INTERNAL_2071e216_4_k_cu_0678c2c54cuda3std6ranges3__45__cpo4cendE,(_ZN34_INTERNAL_2071e216_4_k_cu_0678c2c54cuda3std3__420unreachable_sentinelE - _ZN34_INTERNAL_2071e216_4_k_cu_0678c2c54cuda3std6ranges3__45__cpo4cendE)
_ZN34_INTERNAL_2071e216_4_k_cu_0678c2c54cuda3std6ranges3__45__cpo4cendE:
	.zero		1
	.type		_ZN34_INTERNAL_2071e216_4_k_cu_0678c2c54cuda3std3__420unreachable_sentinelE,@object
	.size		_ZN34_INTERNAL_2071e216_4_k_cu_0678c2c54cuda3std3__420unreachable_sentinelE,(_ZN34_INTERNAL_2071e216_4_k_cu_0678c2c54cuda3std6ranges3__45__cpo5ssizeE - _ZN34_INTERNAL_2071e216_4_k_cu_0678c2c54cuda3std3__420unreachable_sentinelE)
_ZN34_INTERNAL_2071e216_4_k_cu_0678c2c54cuda3std3__420unreachable_sentinelE:
	.zero		1
	.type		_ZN34_INTERNAL_2071e216_4_k_cu_0678c2c54cuda3std6ranges3__45__cpo5ssizeE,@object
	.size		_ZN34_INTERNAL_2071e216_4_k_cu_0678c2c54cuda3std6ranges3__45__cpo5ssizeE,(_ZN34_INTERNAL_2071e216_4_k_cu_0678c2c56thrust24THRUST_300001_SM_1000_NS12placeholders2_8E - _ZN34_INTERNAL_2071e216_4_k_cu_0678c2c54cuda3std6ranges3__45__cpo5ssizeE)
_ZN34_INTERNAL_2071e216_4_k_cu_0678c2c54cuda3std6ranges3__45__cpo5ssizeE:
	.zero		1
	.type		_ZN34_INTERNAL_2071e216_4_k_cu_0678c2c56thrust24THRUST_300001_SM_1000_NS12placeholders2_8E,@object
	.size		_ZN34_INTERNAL_2071e216_4_k_cu_0678c2c56thrust24THRUST_300001_SM_1000_NS12placeholders2_8E,(_ZN34_INTERNAL_2071e216_4_k_cu_0678c2c54cuda3std3__45__cpo5crendE - _ZN34_INTERNAL_2071e216_4_k_cu_0678c2c56thrust24THRUST_300001_SM_1000_NS12placeholders2_8E)
_ZN34_INTERNAL_2071e216_4_k_cu_0678c2c56thrust24THRUST_300001_SM_1000_NS12placeholders2_8E:
	.zero		1
	.type		_ZN34_INTERNAL_2071e216_4_k_cu_0678c2c54cuda3std3__45__cpo5crendE,@object
	.size		_ZN34_INTERNAL_2071e216_4_k_cu_0678c2c54cuda3std3__45__cpo5crendE,(_ZN34_INTERNAL_2071e216_4_k_cu_0678c2c54cuda3std6ranges3__45__cpo4prevE - _ZN34_INTERNAL_2071e216_4_k_cu_0678c2c54cuda3std3__45__cpo5crendE)
_ZN34_INTERNAL_2071e216_4_k_cu_0678c2c54cuda3std3__45__cpo5crendE:
	.zero		1
	.type		_ZN34_INTERNAL_2071e216_4_k_cu_0678c2c54cuda3std6ranges3__45__cpo4prevE,@object
	.size		_ZN34_INTERNAL_2071e216_4_k_cu_0678c2c54cuda3std6ranges3__45__cpo4prevE,(_ZN34_INTERNAL_2071e216_4_k_cu_0678c2c54cuda3std6ranges3__45__cpo9iter_moveE - _ZN34_INTERNAL_2071e216_4_k_cu_0678c2c54cuda3std6ranges3__45__cpo4prevE)
_ZN34_INTERNAL_2071e216_4_k_cu_0678c2c54cuda3std6ranges3__45__cpo4prevE:
	.zero		1
	.type		_ZN34_INTERNAL_2071e216_4_k_cu_0678c2c54cuda3std6ranges3__45__cpo9iter_moveE,@object
	.size		_ZN34_INTERNAL_2071e216_4_k_cu_0678c2c54cuda3std6ranges3__45__cpo9iter_moveE,(_ZN34_INTERNAL_2071e216_4_k_cu_0678c2c56thrust24THRUST_300001_SM_1000_NS6system6detail10sequential3seqE - _ZN34_INTERNAL_2071e216_4_k_cu_0678c2c54cuda3std6ranges3__45__cpo9iter_moveE)
_ZN34_INTERNAL_2071e216_4_k_cu_0678c2c54cuda3std6ranges3__45__cpo9iter_moveE:
	.zero		1
	.type		_ZN34_INTERNAL_2071e216_4_k_cu_0678c2c56thrust24THRUST_300001_SM_1000_NS6system6detail10sequential3seqE,@object
	.size		_ZN34_INTERNAL_2071e216_4_k_cu_0678c2c56thrust24THRUST_300001_SM_1000_NS6system6detail10sequential3seqE,(.L_31 - _ZN34_INTERNAL_2071e216_4_k_cu_0678c2c56thrust24THRUST_300001_SM_1000_NS6system6detail10sequential3seqE)
_ZN34_INTERNAL_2071e216_4_k_cu_0678c2c56thrust24THRUST_300001_SM_1000_NS6system6detail10sequential3seqE:
	.zero		1
.L_31:


//--------------------- .nv.constant0._ZN3cub18CUB_300001_SM_10006detail11EmptyKernelIvEEvv --------------------------
	.section	.nv.constant0._ZN3cub18CUB_300001_SM_10006detail11EmptyKernelIvEEvv,"a",@progbits
	.sectionflags	@""
	.align	4
.nv.constant0._ZN3cub18CUB_300001_SM_10006detail11EmptyKernelIvEEvv:
	.zero		896


//--------------------- SYMBOLS --------------------------

	.type		.nv.reservedSmem.offset0,@object
	.size		.nv.reservedSmem.offset0,0x4
